//
// Generated by NVIDIA NVVM Compiler
//
// Compiler Build ID: CL-36424714
// Cuda compilation tools, release 13.0, V13.0.88
// Based on NVVM 20.0.0
//

.version 9.0
.target sm_100
.address_size 64

	// .globl	_Z10prefix_sumPfS_i
// _ZZ10prefix_sumPfS_iE11shared_memo has been demoted

.visible .entry _Z10prefix_sumPfS_i(
	.param .u64 .ptr .align 1 _Z10prefix_sumPfS_i_param_0,
	.param .u64 .ptr .align 1 _Z10prefix_sumPfS_i_param_1,
	.param .u32 _Z10prefix_sumPfS_i_param_2
)
{
	.reg .pred 	%p<11>;
	.reg .b32 	%r<36>;
	.reg .b32 	%f<20>;
	.reg .b64 	%rd<13>;
	// demoted variable
	.shared .align 4 .b8 _ZZ10prefix_sumPfS_iE11shared_memo[128];
	ld.param.u64 	%rd3, [_Z10prefix_sumPfS_i_param_0];
	ld.param.u64 	%rd4, [_Z10prefix_sumPfS_i_param_1];
	ld.param.u32 	%r11, [_Z10prefix_sumPfS_i_param_2];
	cvta.to.global.u64 	%rd1, %rd4;
	cvta.to.global.u64 	%rd2, %rd3;
	mov.u32 	%r1, %tid.x;
	mov.u32 	%r2, %ntid.x;
	mov.u32 	%r12, %ctaid.x;
	mul.lo.s32 	%r13, %r2, %r12;
	shl.b32 	%r14, %r13, 1;
	add.s32 	%r3, %r14, %r1;
	setp.ge.s32 	%p1, %r3, %r11;
	shl.b32 	%r15, %r1, 2;
	mov.u32 	%r16, _ZZ10prefix_sumPfS_iE11shared_memo;
	add.s32 	%r4, %r16, %r15;
	@%p1 bra 	$L__BB0_2;
	mul.wide.s32 	%rd5, %r3, 4;
	add.s64 	%rd6, %rd2, %rd5;
	ld.global.f32 	%f1, [%rd6];
	st.shared.f32 	[%r4], %f1;
$L__BB0_2:
	add.s32 	%r5, %r3, %r2;
	setp.ge.u32 	%p2, %r5, %r11;
	shl.b32 	%r17, %r2, 2;
	add.s32 	%r6, %r4, %r17;
	@%p2 bra 	$L__BB0_4;
	mul.wide.u32 	%rd7, %r5, 4;
	add.s64 	%rd8, %rd2, %rd7;
	ld.global.f32 	%f2, [%rd8];
	st.shared.f32 	[%r6], %f2;
$L__BB0_4:
	bar.sync 	0;
	add.s32 	%r7, %r1, 1;
	mov.b32 	%r35, 1;
$L__BB0_5:
	shl.b32 	%r9, %r35, 1;
	mul.lo.s32 	%r10, %r9, %r7;
	setp.gt.u32 	%p3, %r10, 32;
	@%p3 bra 	$L__BB0_7;
	sub.s32 	%r19, %r10, %r35;
	shl.b32 	%r20, %r19, 2;
	add.s32 	%r22, %r16, %r20;
	ld.shared.f32 	%f3, [%r22+-4];
	shl.b32 	%r23, %r35, 2;
	add.s32 	%r24, %r22, %r23;
	ld.shared.f32 	%f4, [%r24+-4];
	add.f32 	%f5, %f3, %f4;
	st.shared.f32 	[%r24+-4], %f5;
$L__BB0_7:
	setp.le.u32 	%p4, %r9, %r2;
	mov.u32 	%r35, %r9;
	@%p4 bra 	$L__BB0_5;
	bar.sync 	0;
	setp.ne.s32 	%p5, %r1, 0;
	@%p5 bra 	$L__BB0_10;
	ld.shared.f32 	%f6, [_ZZ10prefix_sumPfS_iE11shared_memo+60];
	ld.shared.f32 	%f7, [_ZZ10prefix_sumPfS_iE11shared_memo+92];
	add.f32 	%f8, %f6, %f7;
	st.shared.f32 	[_ZZ10prefix_sumPfS_iE11shared_memo+92], %f8;
$L__BB0_10:
	setp.gt.u32 	%p6, %r1, 2;
	@%p6 bra 	$L__BB0_12;
	shl.b32 	%r25, %r7, 5;
	add.s32 	%r27, %r16, %r25;
	ld.shared.f32 	%f9, [%r27+-4];
	ld.shared.f32 	%f10, [%r27+12];
	add.f32 	%f11, %f9, %f10;
	st.shared.f32 	[%r27+12], %f11;
$L__BB0_12:
	setp.gt.u32 	%p7, %r1, 6;
	@%p7 bra 	$L__BB0_14;
	shl.b32 	%r28, %r7, 4;
	add.s32 	%r30, %r16, %r28;
	ld.shared.f32 	%f12, [%r30+-4];
	ld.shared.f32 	%f13, [%r30+4];
	add.f32 	%f14, %f12, %f13;
	st.shared.f32 	[%r30+4], %f14;
$L__BB0_14:
	setp.gt.u32 	%p8, %r1, 14;
	@%p8 bra 	$L__BB0_16;
	shl.b32 	%r31, %r7, 3;
	add.s32 	%r33, %r16, %r31;
	ld.shared.f32 	%f15, [%r33+-4];
	ld.shared.f32 	%f16, [%r33];
	add.f32 	%f17, %f15, %f16;
	st.shared.f32 	[%r33], %f17;
$L__BB0_16:
	setp.ge.s32 	%p9, %r3, %r11;
	bar.sync 	0;
	@%p9 bra 	$L__BB0_18;
	ld.shared.f32 	%f18, [%r4];
	mul.wide.s32 	%rd9, %r3, 4;
	add.s64 	%rd10, %rd1, %rd9;
	st.global.f32 	[%rd10], %f18;
$L__BB0_18:
	sub.s32 	%r34, %r11, %r2;
	setp.ge.u32 	%p10, %r3, %r34;
	@%p10 bra 	$L__BB0_20;
	ld.shared.f32 	%f19, [%r6];
	mul.wide.u32 	%rd11, %r5, 4;
	add.s64 	%rd12, %rd1, %rd11;
	st.global.f32 	[%rd12], %f19;
$L__BB0_20:
	bar.sync 	0;
	ret;

}


// ===== COMPILED SASS (sm_100) =====

	.target	sm_100

	.elftype	@"ET_EXEC"


//--------------------- .note.nv.tkinfo           --------------------------
	.section	.note.nv.tkinfo,"",@"SHT_NOTE"
	.sectionflags	@"SHF_NOTE_NV_TKINFO"
	.tkinfo
        /*0018*/ 	.word	0x00000002
        /*0030*/ 	.string	""
        /*0030*/ 	.string	"ptxas"
        /*0030*/ 	.string	"Cuda compilation tools, release 13.0, V13.0.88"
        /*0030*/ 	.string	"Build cuda_13.0.r13.0/compiler.36424714_0"
        /*0030*/ 	.string	"-arch sm_100 -m 64 "



//--------------------- .note.nv.cuinfo           --------------------------
	.section	.note.nv.cuinfo,"",@"SHT_NOTE"
	.sectionflags	@"SHF_NOTE_NV_CUINFO"
        /*0018*/ 	.short	0x0002
        /*001a*/ 	.short	0x0064
        /*001c*/ 	.short	0x0082
	.zero		2


//--------------------- .nv.info                  --------------------------
	.section	.nv.info,"",@"SHT_CUDA_INFO"
	.align	4


	//----- nvinfo : EIATTR_REGCOUNT
	.align		4
        /*0000*/ 	.byte	0x04, 0x2f
        /*0002*/ 	.short	(.L_1 - .L_0)
	.align		4
.L_0:
        /*0004*/ 	.word	index@(_Z10prefix_sumPfS_i)
        /*0008*/ 	.word	0x00000012


	//----- nvinfo : EIATTR_FRAME_SIZE
	.align		4
.L_1:
        /*000c*/ 	.byte	0x04, 0x11
        /*000e*/ 	.short	(.L_3 - .L_2)
	.align		4
.L_2:
        /*0010*/ 	.word	index@(_Z10prefix_sumPfS_i)
        /*0014*/ 	.word	0x00000000


	//----- nvinfo : EIATTR_MIN_STACK_SIZE
	.align		4
.L_3:
        /*0018*/ 	.byte	0x04, 0x12
        /*001a*/ 	.short	(.L_5 - .L_4)
	.align		4
.L_4:
        /*001c*/ 	.word	index@(_Z10prefix_sumPfS_i)
        /*0020*/ 	.word	0x00000000
.L_5:


//--------------------- .nv.compat                --------------------------
	.section	.nv.compat,"",@"SHT_CUDA_COMPAT_INFO"
	.align	4
        /*0000*/ 	.byte	0x02, 0x09, 0x00, 0x00, 0x02, 0x02, 0x01, 0x00, 0x02, 0x05, 0x05, 0x00, 0x03, 0x07, 0x01, 0x01
        /*0010*/ 	.byte	0x02, 0x03, 0x00, 0x00, 0x02, 0x06, 0x01, 0x00, 0x04, 0x0b, 0x08, 0x00, 0x09, 0x00, 0x00, 0x00
        /*0020*/ 	.byte	0x00, 0x00, 0x00, 0x00


//--------------------- .nv.info._Z10prefix_sumPfS_i --------------------------
	.section	.nv.info._Z10prefix_sumPfS_i,"",@"SHT_CUDA_INFO"
	.sectionflags	@""
	.align	4


	//----- nvinfo : EIATTR_CUDA_API_VERSION
	.align		4
        /*0000*/ 	.byte	0x04, 0x37
        /*0002*/ 	.short	(.L_7 - .L_6)
.L_6:
        /*0004*/ 	.word	0x00000082


	//----- nvinfo : EIATTR_KPARAM_INFO
	.align		4
.L_7:
        /*0008*/ 	.byte	0x04, 0x17
        /*000a*/ 	.short	(.L_9 - .L_8)
.L_8:
        /*000c*/ 	.word	0x00000000
        /*0010*/ 	.short	0x0002
        /*0012*/ 	.short	0x0010
        /*0014*/ 	.byte	0x00, 0xf0, 0x11, 0x00


	//----- nvinfo : EIATTR_KPARAM_INFO
	.align		4
.L_9:
        /*0018*/ 	.byte	0x04, 0x17
        /*001a*/ 	.short	(.L_11 - .L_10)
.L_10:
        /*001c*/ 	.word	0x00000000
        /*0020*/ 	.short	0x0001
        /*0022*/ 	.short	0x0008
        /*0024*/ 	.byte	0x00, 0xf5, 0x21, 0x00


	//----- nvinfo : EIATTR_KPARAM_INFO
	.align		4
.L_11:
        /*0028*/ 	.byte	0x04, 0x17
        /*002a*/ 	.short	(.L_13 - .L_12)
.L_12:
        /*002c*/ 	.word	0x00000000
        /*0030*/ 	.short	0x0000
        /*0032*/ 	.short	0x0000
        /*0034*/ 	.byte	0x00, 0xf5, 0x21, 0x00


	//----- nvinfo : EIATTR_SPARSE_MMA_MASK
	.align		4
.L_13:
        /*0038*/ 	.byte	0x03, 0x50
        /*003a*/ 	.short	0x0000


	//----- nvinfo : EIATTR_MAXREG_COUNT
	.align		4
        /*003c*/ 	.byte	0x03, 0x1b
        /*003e*/ 	.short	0x00ff


	//----- nvinfo : EIATTR_NUM_BARRIERS
	.align		4
        /*0040*/ 	.byte	0x02, 0x4c
        /*0042*/ 	.byte	0x01
	.zero		1


	//----- nvinfo : EIATTR_MERCURY_ISA_VERSION
	.align		4
        /*0044*/ 	.byte	0x03, 0x5f
        /*0046*/ 	.short	0x0101


	//----- nvinfo : EIATTR_VRC_CTA_INIT_COUNT
	.align		4
        /*0048*/ 	.byte	0x02, 0x4a
	.zero		1
	.zero		1


	//----- nvinfo : EIATTR_EXIT_INSTR_OFFSETS
	.align		4
        /*004c*/ 	.byte	0x04, 0x1c
        /*004e*/ 	.short	(.L_15 - .L_14)


	//   ....[0]....
.L_14:
        /*0050*/ 	.word	0x00000520


	//----- nvinfo : EIATTR_CBANK_PARAM_SIZE
	.align		4
.L_15:
        /*0054*/ 	.byte	0x03, 0x19
        /*0056*/ 	.short	0x0014


	//----- nvinfo : EIATTR_PARAM_CBANK
	.align		4
        /*0058*/ 	.byte	0x04, 0x0a
        /*005a*/ 	.short	(.L_17 - .L_16)
	.align		4
.L_16:
        /*005c*/ 	.word	index@(.nv.constant0._Z10prefix_sumPfS_i)
        /*0060*/ 	.short	0x0380
        /*0062*/ 	.short	0x0014


	//----- nvinfo : EIATTR_SW_WAR
	.align		4
.L_17:
        /*0064*/ 	.byte	0x04, 0x36
        /*0066*/ 	.short	(.L_19 - .L_18)
.L_18:
        /*0068*/ 	.word	0x00000008
.L_19:


//--------------------- .nv.callgraph             --------------------------
	.section	.nv.callgraph,"",@"SHT_CUDA_CALLGRAPH"
	.align	4
	.sectionentsize	8
	.align		4
        /*0000*/ 	.word	0x00000000
	.align		4
        /*0004*/ 	.word	0xffffffff
	.align		4
        /*0008*/ 	.word	0x00000000
	.align		4
        /*000c*/ 	.word	0xfffffffe
	.align		4
        /*0010*/ 	.word	0x00000000
	.align		4
        /*0014*/ 	.word	0xfffffffd
	.align		4
        /*0018*/ 	.word	0x00000000
	.align		4
        /*001c*/ 	.word	0xfffffffc


//--------------------- .text._Z10prefix_sumPfS_i --------------------------
	.section	.text._Z10prefix_sumPfS_i,"ax",@progbits
	.align	128
        .global         _Z10prefix_sumPfS_i
        .type           _Z10prefix_sumPfS_i,@function
        .size           _Z10prefix_sumPfS_i,(.L_x_2 - _Z10prefix_sumPfS_i)
        .other          _Z10prefix_sumPfS_i,@"STO_CUDA_ENTRY STV_DEFAULT"
_Z10prefix_sumPfS_i:
.text._Z10prefix_sumPfS_i:
[----:B------:R-:W-:Y:S01]  /*0000*/  LDC R1, c[0x0][0x37c] ;  /* 0x0000df00ff017b82 */ /* 0x000fe20000000800 */
[----:B------:R-:W0:Y:S07]  /*0010*/  S2R R4, SR_TID.X ;  /* 0x0000000000047919 */ /* 0x000e2e0000002100 */
[----:B------:R-:W1:Y:S01]  /*0020*/  S2UR UR4, SR_CTAID.X ;  /* 0x00000000000479c3 */ /* 0x000e620000002500 */
[----:B------:R-:W2:Y:S01]  /*0030*/  LDCU UR5, c[0x0][0x390] ;  /* 0x00007200ff0577ac */ /* 0x000ea20008000800 */
[----:B------:R-:W3:Y:S06]  /*0040*/  LDCU.64 UR6, c[0x0][0x358] ;  /* 0x00006b00ff0677ac */ /* 0x000eec0008000a00 */
[----:B------:R-:W1:Y:S02]  /*0050*/  LDC R3, c[0x0][0x360] ;  /* 0x0000d800ff037b82 */ /* 0x000e640000000800 */
[----:B-1----:R-:W-:-:S04]  /*0060*/  IMAD R5, R3, UR4, RZ ;  /* 0x0000000403057c24 */ /* 0x002fc8000f8e02ff */
[----:B0-----:R-:W-:-:S05]  /*0070*/  IMAD R2, R5, 0x2, R4 ;  /* 0x0000000205027824 */ /* 0x001fca00078e0204 */
[C---:B------:R-:W-:Y:S02]  /*0080*/  IADD3 R0, PT, PT, R2.reuse, R3, RZ ;  /* 0x0000000302007210 */ /* 0x040fe40007ffe0ff */
[----:B--2---:R-:W-:Y:S02]  /*0090*/  ISETP.GE.AND P0, PT, R2, UR5, PT ;  /* 0x0000000502007c0c */ /* 0x004fe4000bf06270 */
[----:B------:R-:W-:-:S11]  /*00a0*/  ISETP.GE.U32.AND P1, PT, R0, UR5, PT ;  /* 0x0000000500007c0c */ /* 0x000fd6000bf26070 */
[----:B------:R-:W0:Y:S08]  /*00b0*/  @!P0 LDC.64 R8, c[0x0][0x380] ;  /* 0x0000e000ff088b82 */ /* 0x000e300000000a00 */
[----:B------:R-:W1:Y:S01]  /*00c0*/  @!P1 LDC.64 R10, c[0x0][0x380] ;  /* 0x0000e000ff0a9b82 */ /* 0x000e620000000a00 */
[----:B0-----:R-:W-:-:S06]  /*00d0*/  @!P0 IMAD.WIDE R8, R2, 0x4, R8 ;  /* 0x0000000402088825 */ /* 0x001fcc00078e0208 */
[----:B---3--:R0:W2:Y:S01]  /*00e0*/  @!P0 LDG.E R9, desc[UR6][R8.64] ;  /* 0x0000000608098981 */ /* 0x0080a2000c1e1900 */
[----:B-1----:R-:W-:-:S06]  /*00f0*/  @!P1 IMAD.WIDE.U32 R10, R0, 0x4, R10 ;  /* 0x00000004000a9825 */ /* 0x002fcc00078e000a */
[----:B------:R-:W3:Y:S01]  /*0100*/  @!P1 LDG.E R10, desc[UR6][R10.64] ;  /* 0x000000060a0a9981 */ /* 0x000ee2000c1e1900 */
[----:B------:R-:W1:Y:S01]  /*0110*/  S2UR UR5, SR_CgaCtaId ;  /* 0x00000000000579c3 */ /* 0x000e620000008800 */
[----:B------:R-:W-:Y:S02]  /*0120*/  UMOV UR4, 0x400 ;  /* 0x0000040000047882 */ /* 0x000fe40000000000 */
[----:B-1----:R-:W-:-:S06]  /*0130*/  ULEA UR4, UR5, UR4, 0x18 ;  /* 0x0000000405047291 */ /* 0x002fcc000f8ec0ff */
[----:B------:R-:W-:-:S05]  /*0140*/  IMAD.U32 R7, RZ, RZ, UR4 ;  /* 0x00000004ff077e24 */ /* 0x000fca000f8e00ff */
[----:B------:R-:W-:-:S05]  /*0150*/  LEA R6, R4, R7, 0x2 ;  /* 0x0000000704067211 */ /* 0x000fca00078e10ff */
[----:B------:R-:W-:Y:S02]  /*0160*/  IMAD R5, R3, 0x4, R6 ;  /* 0x0000000403057824 */ /* 0x000fe400078e0206 */
[----:B------:R-:W-:Y:S02]  /*0170*/  HFMA2 R12, -RZ, RZ, 0, 5.9604644775390625e-08 ;  /* 0x00000001ff0c7431 */ /* 0x000fe400000001ff */
[----:B0-----:R-:W-:Y:S01]  /*0180*/  VIADD R8, R4, 0x1 ;  /* 0x0000000104087836 */ /* 0x001fe20000000000 */
[----:B--2---:R0:W-:Y:S04]  /*0190*/  @!P0 STS [R6], R9 ;  /* 0x0000000906008388 */ /* 0x0041e80000000800 */
[----:B---3--:R0:W-:Y:S01]  /*01a0*/  @!P1 STS [R5], R10 ;  /* 0x0000000a05009388 */ /* 0x0081e20000000800 */
[----:B------:R-:W-:Y:S06]  /*01b0*/  BAR.SYNC.DEFER_BLOCKING 0x0 ;  /* 0x0000000000007b1d */ /* 0x000fec0000010000 */
.L_x_0:
[----:B------:R-:W-:-:S05]  /*01c0*/  SHF.L.U32 R13, R12, 0x1, RZ ;  /* 0x000000010c0d7819 */ /* 0x000fca00000006ff */
[----:B0-----:R-:W-:-:S05]  /*01d0*/  IMAD R9, R8, R13, RZ ;  /* 0x0000000d08097224 */ /* 0x001fca00078e02ff */
[----:B------:R-:W-:-:S13]  /*01e0*/  ISETP.GT.U32.AND P0, PT, R9, 0x20, PT ;  /* 0x000000200900780c */ /* 0x000fda0003f04070 */
[----:B------:R-:W-:-:S05]  /*01f0*/  @!P0 IMAD.IADD R10, R9, 0x1, -R12 ;  /* 0x00000001090a8824 */ /* 0x000fca00078e0a0c */
[----:B------:R-:W-:-:S05]  /*0200*/  @!P0 LEA R9, R10, R7, 0x2 ;  /* 0x000000070a098211 */ /* 0x000fca00078e10ff */
[----:B------:R-:W-:Y:S02]  /*0210*/  @!P0 IMAD R10, R12, 0x4, R9 ;  /* 0x000000040c0a8824 */ /* 0x000fe400078e0209 */
[----:B------:R-:W-:Y:S04]  /*0220*/  @!P0 LDS R9, [R9+-0x4] ;  /* 0xfffffc0009098984 */ /* 0x000fe80000000800 */
[----:B------:R-:W0:Y:S02]  /*0230*/  @!P0 LDS R12, [R10+-0x4] ;  /* 0xfffffc000a0c8984 */ /* 0x000e240000000800 */
[----:B0-----:R-:W-:Y:S01]  /*0240*/  @!P0 FADD R11, R9, R12 ;  /* 0x0000000c090b8221 */ /* 0x001fe20000000000 */
[----:B------:R-:W-:-:S04]  /*0250*/  MOV R12, R13 ;  /* 0x0000000d000c7202 */ /* 0x000fc80000000f00 */
[----:B------:R1:W-:Y:S01]  /*0260*/  @!P0 STS [R10+-0x4], R11 ;  /* 0xfffffc0b0a008388 */ /* 0x0003e20000000800 */
[----:B------:R-:W-:-:S13]  /*0270*/  ISETP.GT.U32.AND P0, PT, R13, R3, PT ;  /* 0x000000030d00720c */ /* 0x000fda0003f04070 */
[----:B-1----:R-:W-:Y:S05]  /*0280*/  @!P0 BRA `(.L_x_0) ;  /* 0xfffffffc00cc8947 */ /* 0x002fea000383ffff */
[----:B------:R-:W-:Y:S01]  /*0290*/  BAR.SYNC.DEFER_BLOCKING 0x0 ;  /* 0x0000000000007b1d */ /* 0x000fe20000010000 */
[C---:B------:R-:W-:Y:S02]  /*02a0*/  ISETP.NE.AND P0, PT, R4.reuse, RZ, PT ;  /* 0x000000ff0400720c */ /* 0x040fe40003f05270 */
[C---:B------:R-:W-:Y:S02]  /*02b0*/  ISETP.GT.U32.AND P1, PT, R4.reuse, 0x2, PT ;  /* 0x000000020400780c */ /* 0x040fe40003f24070 */
[----:B------:R-:W-:Y:S01]  /*02c0*/  ISETP.GT.U32.AND P2, PT, R4, 0x6, PT ;  /* 0x000000060400780c */ /* 0x000fe20003f44070 */
[----:B------:R-:W0:Y:S08]  /*02d0*/  LDCU UR4, c[0x0][0x390] ;  /* 0x00007200ff0477ac */ /* 0x000e300008000800 */
[----:B------:R-:W1:Y:S01]  /*02e0*/  @!P0 S2R R9, SR_CgaCtaId ;  /* 0x0000000000098919 */ /* 0x000e620000008800 */
[----:B------:R-:W-:-:S02]  /*02f0*/  @!P0 MOV R8, 0x400 ;  /* 0x0000040000088802 */ /* 0x000fc40000000f00 */
[----:B0-----:R-:W-:Y:S02]  /*0300*/  IADD3 R3, PT, PT, -R3, UR4, RZ ;  /* 0x0000000403037c10 */ /* 0x001fe4000fffe1ff */
[----:B-1----:R-:W-:-:S04]  /*0310*/  @!P0 LEA R7, R9, R8, 0x18 ;  /* 0x0000000809078211 */ /* 0x002fc800078ec0ff */
[C---:B------:R-:W-:Y:S01]  /*0320*/  @!P2 LEA R13, R4.reuse, R7, 0x4 ;  /* 0x00000007040da211 */ /* 0x040fe200078e20ff */
[----:B------:R-:W-:Y:S01]  /*0330*/  @!P0 LDS R8, [R7+0x3c] ;  /* 0x00003c0007088984 */ /* 0x000fe20000000800 */
[----:B------:R-:W-:-:S03]  /*0340*/  @!P1 IMAD R12, R4, 0x20, R7 ;  /* 0x00000020040c9824 */ /* 0x000fc600078e0207 */
[----:B------:R-:W0:Y:S02]  /*0350*/  @!P0 LDS R9, [R7+0x5c] ;  /* 0x00005c0007098984 */ /* 0x000e240000000800 */
[----:B0-----:R-:W-:-:S05]  /*0360*/  @!P0 FADD R8, R8, R9 ;  /* 0x0000000908088221 */ /* 0x001fca0000000000 */
[----:B------:R-:W-:Y:S01]  /*0370*/  @!P0 STS [R7+0x5c], R8 ;  /* 0x00005c0807008388 */ /* 0x000fe20000000800 */
[----:B------:R-:W-:-:S03]  /*0380*/  ISETP.GT.U32.AND P0, PT, R4, 0xe, PT ;  /* 0x0000000e0400780c */ /* 0x000fc60003f04070 */
[----:B------:R-:W-:Y:S04]  /*0390*/  @!P1 LDS R9, [R12+0x1c] ;  /* 0x00001c000c099984 */ /* 0x000fe80000000800 */
[----:B------:R-:W0:Y:S06]  /*03a0*/  @!P1 LDS R10, [R12+0x2c] ;  /* 0x00002c000c0a9984 */ /* 0x000e2c0000000800 */
[----:B------:R-:W-:-:S02]  /*03b0*/  @!P0 IMAD R15, R4, 0x8, R7 ;  /* 0x00000008040f8824 */ /* 0x000fc400078e0207 */
[----:B0-----:R-:W-:-:S05]  /*03c0*/  @!P1 FADD R9, R9, R10 ;  /* 0x0000000a09099221 */ /* 0x001fca0000000000 */
[----:B------:R-:W-:Y:S01]  /*03d0*/  @!P1 STS [R12+0x2c], R9 ;  /* 0x00002c090c009388 */ /* 0x000fe20000000800 */
[----:B------:R-:W-:-:S03]  /*03e0*/  ISETP.GE.U32.AND P1, PT, R2, R3, PT ;  /* 0x000000030200720c */ /* 0x000fc60003f26070 */
[----:B------:R-:W-:Y:S04]  /*03f0*/  @!P2 LDS R10, [R13+0xc] ;  /* 0x00000c000d0aa984 */ /* 0x000fe80000000800 */
[----:B------:R-:W0:Y:S02]  /*0400*/  @!P2 LDS R11, [R13+0x14] ;  /* 0x000014000d0ba984 */ /* 0x000e240000000800 */
[----:B0-----:R-:W-:-:S05]  /*0410*/  @!P2 FADD R10, R10, R11 ;  /* 0x0000000b0a0aa221 */ /* 0x001fca0000000000 */
[----:B------:R0:W-:Y:S01]  /*0420*/  @!P2 STS [R13+0x14], R10 ;  /* 0x0000140a0d00a388 */ /* 0x0001e20000000800 */
[----:B------:R-:W-:-:S03]  /*0430*/  ISETP.GE.AND P2, PT, R2, UR4, PT ;  /* 0x0000000402007c0c */ /* 0x000fc6000bf46270 */
[----:B------:R-:W-:Y:S04]  /*0440*/  @!P0 LDS R4, [R15+0x4] ;  /* 0x000004000f048984 */ /* 0x000fe80000000800 */
[----:B------:R-:W1:Y:S01]  /*0450*/  @!P0 LDS R7, [R15+0x8] ;  /* 0x000008000f078984 */ /* 0x000e620000000800 */
[----:B0-----:R-:W0:Y:S08]  /*0460*/  @!P1 LDC.64 R10, c[0x0][0x388] ;  /* 0x0000e200ff0a9b82 */ /* 0x001e300000000a00 */
[----:B------:R-:W2:Y:S02]  /*0470*/  @!P2 LDC.64 R8, c[0x0][0x388] ;  /* 0x0000e200ff08ab82 */ /* 0x000ea40000000a00 */
[----:B--2---:R-:W-:-:S04]  /*0480*/  @!P2 IMAD.WIDE R2, R2, 0x4, R8 ;  /* 0x000000040202a825 */ /* 0x004fc800078e0208 */
[----:B0-----:R-:W-:-:S04]  /*0490*/  @!P1 IMAD.WIDE.U32 R8, R0, 0x4, R10 ;  /* 0x0000000400089825 */ /* 0x001fc800078e000a */
[----:B-1----:R-:W-:-:S05]  /*04a0*/  @!P0 FADD R4, R4, R7 ;  /* 0x0000000704048221 */ /* 0x002fca0000000000 */
[----:B------:R-:W-:Y:S01]  /*04b0*/  @!P0 STS [R15+0x8], R4 ;  /* 0x000008040f008388 */ /* 0x000fe20000000800 */
[----:B------:R-:W-:Y:S06]  /*04c0*/  BAR.SYNC.DEFER_BLOCKING 0x0 ;  /* 0x0000000000007b1d */ /* 0x000fec0000010000 */
[----:B------:R-:W0:Y:S04]  /*04d0*/  @!P2 LDS R7, [R6] ;  /* 0x000000000607a984 */ /* 0x000e280000000800 */
[----:B------:R-:W1:Y:S04]  /*04e0*/  @!P1 LDS R5, [R5] ;  /* 0x0000000005059984 */ /* 0x000e680000000800 */
[----:B0-----:R-:W-:Y:S04]  /*04f0*/  @!P2 STG.E desc[UR6][R2.64], R7 ;  /* 0x000000070200a986 */ /* 0x001fe8000c101906 */
[----:B-1----:R-:W-:Y:S01]  /*0500*/  @!P1 STG.E desc[UR6][R8.64], R5 ;  /* 0x0000000508009986 */ /* 0x002fe2000c101906 */
[----:B------:R-:W-:Y:S06]  /*0510*/  BAR.SYNC.DEFER_BLOCKING 0x0 ;  /* 0x0000000000007b1d */ /* 0x000fec0000010000 */
[----:B------:R-:W-:Y:S05]  /*0520*/  EXIT ;  /* 0x000000000000794d */ /* 0x000fea0003800000 */
.L_x_1:
[----:B------:R-:W-:-:S00]  /*0530*/  BRA `(.L_x_1) ;  /* 0xfffffffc00fc7947 */ /* 0x000fc0000383ffff */
[----:B------:R-:W-:-:S00]  /*0540*/  NOP ;  /* 0x0000000000007918 */ /* 0x000fc00000000000 */
        /* <DEDUP_REMOVED lines=11> */
.L_x_2:


//--------------------- .nv.shared._Z10prefix_sumPfS_i --------------------------
	.section	.nv.shared._Z10prefix_sumPfS_i,"aw",@nobits
	.sectionflags	@""
	.align	4
.nv.shared._Z10prefix_sumPfS_i:
	.zero		1152


//--------------------- .nv.shared.reserved.0     --------------------------
	.section	.nv.shared.reserved.0,"aw",@nobits
	.weak		__nv_reservedSMEM_offset_0_alias
	.size		__nv_reservedSMEM_offset_0_alias, 0, 64
	.other		__nv_reservedSMEM_offset_0_alias,@"STO_CUDA_RESERVED_SHARED STV_DEFAULT"
__nv_reservedSMEM_offset_0_alias:
	.zero		0
	.zero		64


//--------------------- .nv.constant0._Z10prefix_sumPfS_i --------------------------
	.section	.nv.constant0._Z10prefix_sumPfS_i,"a",@progbits
	.sectionflags	@""
	.align	4
.nv.constant0._Z10prefix_sumPfS_i:
	.zero		916


//--------------------- SYMBOLS --------------------------

	.type		.nv.reservedSmem.offset0,@object
	.size		.nv.reservedSmem.offset0,0x4
	.type		.nv.reservedSmem.cap,@object
	.size		.nv.reservedSmem.cap,0x4
